//
// Generated by NVIDIA NVVM Compiler
//
// Compiler Build ID: CL-36424714
// Cuda compilation tools, release 13.0, V13.0.88
// Based on NVVM 20.0.0
//

.version 9.0
.target sm_100
.address_size 64

	// .globl	_Z17mat_transpose_2_1PfS_ii
// _ZZ17mat_transpose_2_2PfS_iiE3tmp has been demoted

.visible .entry _Z17mat_transpose_2_1PfS_ii(
	.param .u64 .ptr .align 1 _Z17mat_transpose_2_1PfS_ii_param_0,
	.param .u64 .ptr .align 1 _Z17mat_transpose_2_1PfS_ii_param_1,
	.param .u32 _Z17mat_transpose_2_1PfS_ii_param_2,
	.param .u32 _Z17mat_transpose_2_1PfS_ii_param_3
)
{
	.reg .pred 	%p<4>;
	.reg .b32 	%r<15>;
	.reg .b32 	%f<2>;
	.reg .b64 	%rd<9>;

	ld.param.u64 	%rd1, [_Z17mat_transpose_2_1PfS_ii_param_0];
	ld.param.u64 	%rd2, [_Z17mat_transpose_2_1PfS_ii_param_1];
	ld.param.u32 	%r5, [_Z17mat_transpose_2_1PfS_ii_param_2];
	ld.param.u32 	%r4, [_Z17mat_transpose_2_1PfS_ii_param_3];
	mov.u32 	%r6, %ntid.x;
	mov.u32 	%r7, %ctaid.x;
	mov.u32 	%r8, %tid.x;
	mad.lo.s32 	%r1, %r6, %r7, %r8;
	mov.u32 	%r9, %ntid.y;
	mov.u32 	%r10, %ctaid.y;
	mov.u32 	%r11, %tid.y;
	mad.lo.s32 	%r12, %r9, %r10, %r11;
	setp.ge.u32 	%p1, %r1, %r4;
	setp.ge.u32 	%p2, %r12, %r5;
	or.pred  	%p3, %p1, %p2;
	@%p3 bra 	$L__BB0_2;
	cvta.to.global.u64 	%rd3, %rd2;
	cvta.to.global.u64 	%rd4, %rd1;
	mad.lo.s32 	%r13, %r4, %r12, %r1;
	mad.lo.s32 	%r14, %r5, %r1, %r12;
	mul.wide.u32 	%rd5, %r13, 4;
	add.s64 	%rd6, %rd3, %rd5;
	ld.global.f32 	%f1, [%rd6];
	mul.wide.u32 	%rd7, %r14, 4;
	add.s64 	%rd8, %rd4, %rd7;
	st.global.f32 	[%rd8], %f1;
$L__BB0_2:
	ret;

}
	// .globl	_Z17mat_transpose_2_2PfS_ii
.visible .entry _Z17mat_transpose_2_2PfS_ii(
	.param .u64 .ptr .align 1 _Z17mat_transpose_2_2PfS_ii_param_0,
	.param .u64 .ptr .align 1 _Z17mat_transpose_2_2PfS_ii_param_1,
	.param .u32 _Z17mat_transpose_2_2PfS_ii_param_2,
	.param .u32 _Z17mat_transpose_2_2PfS_ii_param_3
)
{
	.reg .pred 	%p<11>;
	.reg .b32 	%r<41>;
	.reg .b32 	%f<3>;
	.reg .b64 	%rd<9>;
	// demoted variable
	.shared .align 4 .b8 _ZZ17mat_transpose_2_2PfS_iiE3tmp[4224];
	ld.param.u64 	%rd3, [_Z17mat_transpose_2_2PfS_ii_param_0];
	ld.param.u64 	%rd4, [_Z17mat_transpose_2_2PfS_ii_param_1];
	ld.param.u32 	%r22, [_Z17mat_transpose_2_2PfS_ii_param_2];
	ld.param.u32 	%r23, [_Z17mat_transpose_2_2PfS_ii_param_3];
	add.s32 	%r24, %r22, 31;
	shr.s32 	%r25, %r24, 31;
	shr.u32 	%r26, %r25, 27;
	add.s32 	%r27, %r24, %r26;
	shr.s32 	%r1, %r27, 5;
	add.s32 	%r28, %r23, 31;
	shr.s32 	%r29, %r28, 31;
	shr.u32 	%r30, %r29, 27;
	add.s32 	%r31, %r28, %r30;
	shr.s32 	%r2, %r31, 5;
	mov.u32 	%r39, %ctaid.y;
	setp.ge.u32 	%p1, %r39, %r1;
	@%p1 bra 	$L__BB1_10;
	mov.u32 	%r4, %ctaid.x;
	mov.u32 	%r5, %ntid.x;
	mov.u32 	%r6, %tid.x;
	mov.u32 	%r7, %ntid.y;
	mov.u32 	%r8, %tid.y;
	mov.u32 	%r32, _ZZ17mat_transpose_2_2PfS_iiE3tmp;
	mad.lo.s32 	%r33, %r8, 132, %r32;
	shl.b32 	%r34, %r6, 2;
	add.s32 	%r9, %r33, %r34;
	mad.lo.s32 	%r35, %r6, 132, %r32;
	shl.b32 	%r36, %r8, 2;
	add.s32 	%r10, %r35, %r36;
	mov.u32 	%r11, %nctaid.x;
	mov.u32 	%r12, %nctaid.y;
	cvta.to.global.u64 	%rd1, %rd4;
	cvta.to.global.u64 	%rd2, %rd3;
$L__BB1_2:
	setp.ge.u32 	%p2, %r4, %r2;
	@%p2 bra 	$L__BB1_9;
	mad.lo.s32 	%r14, %r39, %r7, %r8;
	mul.lo.s32 	%r15, %r14, %r23;
	mad.lo.s32 	%r16, %r39, %r5, %r6;
	mov.u32 	%r40, %r4;
$L__BB1_4:
	setp.ge.u32 	%p3, %r14, %r22;
	mad.lo.s32 	%r18, %r40, %r5, %r6;
	setp.ge.u32 	%p4, %r18, %r23;
	or.pred  	%p5, %p3, %p4;
	@%p5 bra 	$L__BB1_6;
	add.s32 	%r37, %r18, %r15;
	mul.wide.u32 	%rd5, %r37, 4;
	add.s64 	%rd6, %rd1, %rd5;
	ld.global.f32 	%f1, [%rd6];
	st.shared.f32 	[%r9], %f1;
$L__BB1_6:
	setp.ge.u32 	%p6, %r16, %r22;
	bar.sync 	0;
	mad.lo.s32 	%r19, %r40, %r7, %r8;
	setp.ge.u32 	%p7, %r19, %r23;
	or.pred  	%p8, %p6, %p7;
	@%p8 bra 	$L__BB1_8;
	mad.lo.s32 	%r38, %r19, %r22, %r16;
	ld.shared.f32 	%f2, [%r10];
	mul.wide.u32 	%rd7, %r38, 4;
	add.s64 	%rd8, %rd2, %rd7;
	st.global.f32 	[%rd8], %f2;
$L__BB1_8:
	add.s32 	%r40, %r40, %r11;
	setp.lt.u32 	%p9, %r40, %r2;
	@%p9 bra 	$L__BB1_4;
$L__BB1_9:
	add.s32 	%r39, %r39, %r12;
	setp.lt.u32 	%p10, %r39, %r1;
	@%p10 bra 	$L__BB1_2;
$L__BB1_10:
	ret;

}


// ===== COMPILED SASS (sm_100) =====

	.target	sm_100

	.elftype	@"ET_EXEC"


//--------------------- .note.nv.tkinfo           --------------------------
	.section	.note.nv.tkinfo,"",@"SHT_NOTE"
	.sectionflags	@"SHF_NOTE_NV_TKINFO"
	.tkinfo
        /*0018*/ 	.word	0x00000002
        /*0030*/ 	.string	""
        /*0030*/ 	.string	"ptxas"
        /*0030*/ 	.string	"Cuda compilation tools, release 13.0, V13.0.88"
        /*0030*/ 	.string	"Build cuda_13.0.r13.0/compiler.36424714_0"
        /*0030*/ 	.string	"-arch sm_100 -m 64 "



//--------------------- .note.nv.cuinfo           --------------------------
	.section	.note.nv.cuinfo,"",@"SHT_NOTE"
	.sectionflags	@"SHF_NOTE_NV_CUINFO"
        /*0018*/ 	.short	0x0002
        /*001a*/ 	.short	0x0064
        /*001c*/ 	.short	0x0082
	.zero		2


//--------------------- .nv.info                  --------------------------
	.section	.nv.info,"",@"SHT_CUDA_INFO"
	.align	4


	//----- nvinfo : EIATTR_REGCOUNT
	.align		4
        /*0000*/ 	.byte	0x04, 0x2f
        /*0002*/ 	.short	(.L_1 - .L_0)
	.align		4
.L_0:
        /*0004*/ 	.word	index@(_Z17mat_transpose_2_1PfS_ii)
        /*0008*/ 	.word	0x0000000a


	//----- nvinfo : EIATTR_FRAME_SIZE
	.align		4
.L_1:
        /*000c*/ 	.byte	0x04, 0x11
        /*000e*/ 	.short	(.L_3 - .L_2)
	.align		4
.L_2:
        /*0010*/ 	.word	index@(_Z17mat_transpose_2_1PfS_ii)
        /*0014*/ 	.word	0x00000000


	//----- nvinfo : EIATTR_REGCOUNT
	.align		4
.L_3:
        /*0018*/ 	.byte	0x04, 0x2f
        /*001a*/ 	.short	(.L_5 - .L_4)
	.align		4
.L_4:
        /*001c*/ 	.word	index@(_Z17mat_transpose_2_2PfS_ii)
        /*0020*/ 	.word	0x00000014


	//----- nvinfo : EIATTR_FRAME_SIZE
	.align		4
.L_5:
        /*0024*/ 	.byte	0x04, 0x11
        /*0026*/ 	.short	(.L_7 - .L_6)
	.align		4
.L_6:
        /*0028*/ 	.word	index@(_Z17mat_transpose_2_2PfS_ii)
        /*002c*/ 	.word	0x00000000


	//----- nvinfo : EIATTR_MIN_STACK_SIZE
	.align		4
.L_7:
        /*0030*/ 	.byte	0x04, 0x12
        /*0032*/ 	.short	(.L_9 - .L_8)
	.align		4
.L_8:
        /*0034*/ 	.word	index@(_Z17mat_transpose_2_2PfS_ii)
        /*0038*/ 	.word	0x00000000


	//----- nvinfo : EIATTR_MIN_STACK_SIZE
	.align		4
.L_9:
        /*003c*/ 	.byte	0x04, 0x12
        /*003e*/ 	.short	(.L_11 - .L_10)
	.align		4
.L_10:
        /*0040*/ 	.word	index@(_Z17mat_transpose_2_1PfS_ii)
        /*0044*/ 	.word	0x00000000
.L_11:


//--------------------- .nv.compat                --------------------------
	.section	.nv.compat,"",@"SHT_CUDA_COMPAT_INFO"
	.align	4
        /*0000*/ 	.byte	0x02, 0x09, 0x00, 0x00, 0x02, 0x02, 0x01, 0x00, 0x02, 0x05, 0x05, 0x00, 0x03, 0x07, 0x01, 0x01
        /*0010*/ 	.byte	0x02, 0x03, 0x00, 0x00, 0x02, 0x06, 0x01, 0x00, 0x04, 0x0b, 0x08, 0x00, 0x09, 0x00, 0x00, 0x00
        /*0020*/ 	.byte	0x00, 0x00, 0x00, 0x00


//--------------------- .nv.info._Z17mat_transpose_2_2PfS_ii --------------------------
	.section	.nv.info._Z17mat_transpose_2_2PfS_ii,"",@"SHT_CUDA_INFO"
	.sectionflags	@""
	.align	4


	//----- nvinfo : EIATTR_CUDA_API_VERSION
	.align		4
        /*0000*/ 	.byte	0x04, 0x37
        /*0002*/ 	.short	(.L_13 - .L_12)
.L_12:
        /*0004*/ 	.word	0x00000082


	//----- nvinfo : EIATTR_KPARAM_INFO
	.align		4
.L_13:
        /*0008*/ 	.byte	0x04, 0x17
        /*000a*/ 	.short	(.L_15 - .L_14)
.L_14:
        /*000c*/ 	.word	0x00000000
        /*0010*/ 	.short	0x0003
        /*0012*/ 	.short	0x0014
        /*0014*/ 	.byte	0x00, 0xf0, 0x11, 0x00


	//----- nvinfo : EIATTR_KPARAM_INFO
	.align		4
.L_15:
        /*0018*/ 	.byte	0x04, 0x17
        /*001a*/ 	.short	(.L_17 - .L_16)
.L_16:
        /*001c*/ 	.word	0x00000000
        /*0020*/ 	.short	0x0002
        /*0022*/ 	.short	0x0010
        /*0024*/ 	.byte	0x00, 0xf0, 0x11, 0x00


	//----- nvinfo : EIATTR_KPARAM_INFO
	.align		4
.L_17:
        /*0028*/ 	.byte	0x04, 0x17
        /*002a*/ 	.short	(.L_19 - .L_18)
.L_18:
        /*002c*/ 	.word	0x00000000
        /*0030*/ 	.short	0x0001
        /*0032*/ 	.short	0x0008
        /*0034*/ 	.byte	0x00, 0xf5, 0x21, 0x00


	//----- nvinfo : EIATTR_KPARAM_INFO
	.align		4
.L_19:
        /*0038*/ 	.byte	0x04, 0x17
        /*003a*/ 	.short	(.L_21 - .L_20)
.L_20:
        /*003c*/ 	.word	0x00000000
        /*0040*/ 	.short	0x0000
        /*0042*/ 	.short	0x0000
        /*0044*/ 	.byte	0x00, 0xf5, 0x21, 0x00


	//----- nvinfo : EIATTR_SPARSE_MMA_MASK
	.align		4
.L_21:
        /*0048*/ 	.byte	0x03, 0x50
        /*004a*/ 	.short	0x0000


	//----- nvinfo : EIATTR_MAXREG_COUNT
	.align		4
        /*004c*/ 	.byte	0x03, 0x1b
        /*004e*/ 	.short	0x00ff


	//----- nvinfo : EIATTR_NUM_BARRIERS
	.align		4
        /*0050*/ 	.byte	0x02, 0x4c
        /*0052*/ 	.byte	0x01
	.zero		1


	//----- nvinfo : EIATTR_MERCURY_ISA_VERSION
	.align		4
        /*0054*/ 	.byte	0x03, 0x5f
        /*0056*/ 	.short	0x0101


	//----- nvinfo : EIATTR_VRC_CTA_INIT_COUNT
	.align		4
        /*0058*/ 	.byte	0x02, 0x4a
	.zero		1
	.zero		1


	//----- nvinfo : EIATTR_EXIT_INSTR_OFFSETS
	.align		4
        /*005c*/ 	.byte	0x04, 0x1c
        /*005e*/ 	.short	(.L_23 - .L_22)


	//   ....[0]....
.L_22:
        /*0060*/ 	.word	0x00000080


	//   ....[1]....
        /*0064*/ 	.word	0x000003b0


	//----- nvinfo : EIATTR_CBANK_PARAM_SIZE
	.align		4
.L_23:
        /*0068*/ 	.byte	0x03, 0x19
        /*006a*/ 	.short	0x0018


	//----- nvinfo : EIATTR_PARAM_CBANK
	.align		4
        /*006c*/ 	.byte	0x04, 0x0a
        /*006e*/ 	.short	(.L_25 - .L_24)
	.align		4
.L_24:
        /*0070*/ 	.word	index@(.nv.constant0._Z17mat_transpose_2_2PfS_ii)
        /*0074*/ 	.short	0x0380
        /*0076*/ 	.short	0x0018


	//----- nvinfo : EIATTR_SW_WAR
	.align		4
.L_25:
        /*0078*/ 	.byte	0x04, 0x36
        /*007a*/ 	.short	(.L_27 - .L_26)
.L_26:
        /*007c*/ 	.word	0x00000008
.L_27:


//--------------------- .nv.info._Z17mat_transpose_2_1PfS_ii --------------------------
	.section	.nv.info._Z17mat_transpose_2_1PfS_ii,"",@"SHT_CUDA_INFO"
	.sectionflags	@""
	.align	4


	//----- nvinfo : EIATTR_CUDA_API_VERSION
	.align		4
        /*0000*/ 	.byte	0x04, 0x37
        /*0002*/ 	.short	(.L_29 - .L_28)
.L_28:
        /*0004*/ 	.word	0x00000082


	//----- nvinfo : EIATTR_KPARAM_INFO
	.align		4
.L_29:
        /*0008*/ 	.byte	0x04, 0x17
        /*000a*/ 	.short	(.L_31 - .L_30)
.L_30:
        /*000c*/ 	.word	0x00000000
        /*0010*/ 	.short	0x0003
        /*0012*/ 	.short	0x0014
        /*0014*/ 	.byte	0x00, 0xf0, 0x11, 0x00


	//----- nvinfo : EIATTR_KPARAM_INFO
	.align		4
.L_31:
        /*0018*/ 	.byte	0x04, 0x17
        /*001a*/ 	.short	(.L_33 - .L_32)
.L_32:
        /*001c*/ 	.word	0x00000000
        /*0020*/ 	.short	0x0002
        /*0022*/ 	.short	0x0010
        /*0024*/ 	.byte	0x00, 0xf0, 0x11, 0x00


	//----- nvinfo : EIATTR_KPARAM_INFO
	.align		4
.L_33:
        /*0028*/ 	.byte	0x04, 0x17
        /*002a*/ 	.short	(.L_35 - .L_34)
.L_34:
        /*002c*/ 	.word	0x00000000
        /*0030*/ 	.short	0x0001
        /*0032*/ 	.short	0x0008
        /*0034*/ 	.byte	0x00, 0xf5, 0x21, 0x00


	//----- nvinfo : EIATTR_KPARAM_INFO
	.align		4
.L_35:
        /*0038*/ 	.byte	0x04, 0x17
        /*003a*/ 	.short	(.L_37 - .L_36)
.L_36:
        /*003c*/ 	.word	0x00000000
        /*0040*/ 	.short	0x0000
        /*0042*/ 	.short	0x0000
        /*0044*/ 	.byte	0x00, 0xf5, 0x21, 0x00


	//----- nvinfo : EIATTR_SPARSE_MMA_MASK
	.align		4
.L_37:
        /*0048*/ 	.byte	0x03, 0x50
        /*004a*/ 	.short	0x0000


	//----- nvinfo : EIATTR_MAXREG_COUNT
	.align		4
        /*004c*/ 	.byte	0x03, 0x1b
        /*004e*/ 	.short	0x00ff


	//----- nvinfo : EIATTR_MERCURY_ISA_VERSION
	.align		4
        /*0050*/ 	.byte	0x03, 0x5f
        /*0052*/ 	.short	0x0101


	//----- nvinfo : EIATTR_VRC_CTA_INIT_COUNT
	.align		4
        /*0054*/ 	.byte	0x02, 0x4a
	.zero		1
	.zero		1


	//----- nvinfo : EIATTR_EXIT_INSTR_OFFSETS
	.align		4
        /*0058*/ 	.byte	0x04, 0x1c
        /*005a*/ 	.short	(.L_39 - .L_38)


	//   ....[0]....
.L_38:
        /*005c*/ 	.word	0x000000c0


	//   ....[1]....
        /*0060*/ 	.word	0x00000160


	//----- nvinfo : EIATTR_CBANK_PARAM_SIZE
	.align		4
.L_39:
        /*0064*/ 	.byte	0x03, 0x19
        /*0066*/ 	.short	0x0018


	//----- nvinfo : EIATTR_PARAM_CBANK
	.align		4
        /*0068*/ 	.byte	0x04, 0x0a
        /*006a*/ 	.short	(.L_41 - .L_40)
	.align		4
.L_40:
        /*006c*/ 	.word	index@(.nv.constant0._Z17mat_transpose_2_1PfS_ii)
        /*0070*/ 	.short	0x0380
        /*0072*/ 	.short	0x0018


	//----- nvinfo : EIATTR_SW_WAR
	.align		4
.L_41:
        /*0074*/ 	.byte	0x04, 0x36
        /*0076*/ 	.short	(.L_43 - .L_42)
.L_42:
        /*0078*/ 	.word	0x00000008
.L_43:


//--------------------- .nv.callgraph             --------------------------
	.section	.nv.callgraph,"",@"SHT_CUDA_CALLGRAPH"
	.align	4
	.sectionentsize	8
	.align		4
        /*0000*/ 	.word	0x00000000
	.align		4
        /*0004*/ 	.word	0xffffffff
	.align		4
        /*0008*/ 	.word	0x00000000
	.align		4
        /*000c*/ 	.word	0xfffffffe
	.align		4
        /*0010*/ 	.word	0x00000000
	.align		4
        /*0014*/ 	.word	0xfffffffd
	.align		4
        /*0018*/ 	.word	0x00000000
	.align		4
        /*001c*/ 	.word	0xfffffffc


//--------------------- .text._Z17mat_transpose_2_2PfS_ii --------------------------
	.section	.text._Z17mat_transpose_2_2PfS_ii,"ax",@progbits
	.align	128
        .global         _Z17mat_transpose_2_2PfS_ii
        .type           _Z17mat_transpose_2_2PfS_ii,@function
        .size           _Z17mat_transpose_2_2PfS_ii,(.L_x_5 - _Z17mat_transpose_2_2PfS_ii)
        .other          _Z17mat_transpose_2_2PfS_ii,@"STO_CUDA_ENTRY STV_DEFAULT"
_Z17mat_transpose_2_2PfS_ii:
.text._Z17mat_transpose_2_2PfS_ii:
[----:B------:R-:W-:Y:S01]  /*0000*/  LDC R1, c[0x0][0x37c] ;  /* 0x0000df00ff017b82 */ /* 0x000fe20000000800 */
[----:B------:R-:W0:Y:S01]  /*0010*/  LDCU UR4, c[0x0][0x390] ;  /* 0x00007200ff0477ac */ /* 0x000e220008000800 */
[----:B------:R-:W1:Y:S01]  /*0020*/  S2R R4, SR_CTAID.Y ;  /* 0x0000000000047919 */ /* 0x000e620000002600 */
[----:B0-----:R-:W-:-:S04]  /*0030*/  UIADD3 UR4, UPT, UPT, UR4, 0x1f, URZ ;  /* 0x0000001f04047890 */ /* 0x001fc8000fffe0ff */
[----:B------:R-:W-:-:S04]  /*0040*/  USHF.R.S32.HI UR5, URZ, 0x1f, UR4 ;  /* 0x0000001fff057899 */ /* 0x000fc80008011404 */
[----:B------:R-:W-:-:S04]  /*0050*/  ULEA.HI UR5, UR5, UR4, URZ, 0x5 ;  /* 0x0000000405057291 */ /* 0x000fc8000f8f28ff */
[----:B------:R-:W-:-:S06]  /*0060*/  USHF.R.S32.HI UR5, URZ, 0x5, UR5 ;  /* 0x00000005ff057899 */ /* 0x000fcc0008011405 */
[----:B-1----:R-:W-:-:S13]  /*0070*/  ISETP.GE.U32.AND P0, PT, R4, UR5, PT ;  /* 0x0000000504007c0c */ /* 0x002fda000bf06070 */
[----:B------:R-:W-:Y:S05]  /*0080*/  @P0 EXIT ;  /* 0x000000000000094d */ /* 0x000fea0003800000 */
[----:B------:R-:W0:Y:S01]  /*0090*/  S2R R3, SR_CgaCtaId ;  /* 0x0000000000037919 */ /* 0x000e220000008800 */
[----:B------:R-:W1:Y:S01]  /*00a0*/  LDCU UR4, c[0x0][0x394] ;  /* 0x00007280ff0477ac */ /* 0x000e620008000800 */
[----:B------:R-:W2:Y:S01]  /*00b0*/  S2UR UR7, SR_CTAID.X ;  /* 0x00000000000779c3 */ /* 0x000ea20000002500 */
[----:B------:R-:W-:Y:S01]  /*00c0*/  MOV R0, 0x400 ;  /* 0x0000040000007802 */ /* 0x000fe20000000f00 */
[----:B------:R-:W3:Y:S01]  /*00d0*/  S2R R15, SR_TID.Y ;  /* 0x00000000000f7919 */ /* 0x000ee20000002200 */
[----:B------:R-:W4:Y:S01]  /*00e0*/  LDCU UR8, c[0x0][0x360] ;  /* 0x00006c00ff0877ac */ /* 0x000f220008000800 */
[----:B------:R-:W5:Y:S01]  /*00f0*/  S2R R13, SR_TID.X ;  /* 0x00000000000d7919 */ /* 0x000f620000002100 */
[----:B------:R-:W0:Y:S01]  /*0100*/  LDCU UR9, c[0x0][0x364] ;  /* 0x00006c80ff0977ac */ /* 0x000e220008000800 */
[----:B------:R-:W0:Y:S02]  /*0110*/  LDCU UR10, c[0x0][0x370] ;  /* 0x00006e00ff0a77ac */ /* 0x000e240008000800 */
[----:B------:R-:W2:Y:S01]  /*0120*/  LDC R17, c[0x0][0x374] ;  /* 0x0000dd00ff117b82 */ /* 0x000ea20000000800 */
[----:B------:R-:W0:Y:S01]  /*0130*/  LDCU.64 UR12, c[0x0][0x358] ;  /* 0x00006b00ff0c77ac */ /* 0x000e220008000a00 */
[----:B-1----:R-:W-:-:S04]  /*0140*/  UIADD3 UR4, UPT, UPT, UR4, 0x1f, URZ ;  /* 0x0000001f04047890 */ /* 0x002fc8000fffe0ff */
[----:B------:R-:W-:-:S04]  /*0150*/  USHF.R.S32.HI UR6, URZ, 0x1f, UR4 ;  /* 0x0000001fff067899 */ /* 0x000fc80008011404 */
[----:B------:R-:W-:Y:S01]  /*0160*/  ULEA.HI UR6, UR6, UR4, URZ, 0x5 ;  /* 0x0000000406067291 */ /* 0x000fe2000f8f28ff */
[----:B0-----:R-:W-:-:S03]  /*0170*/  LEA R0, R3, R0, 0x18 ;  /* 0x0000000003007211 */ /* 0x001fc600078ec0ff */
[----:B------:R-:W-:Y:S02]  /*0180*/  USHF.R.S32.HI UR6, URZ, 0x5, UR6 ;  /* 0x00000005ff067899 */ /* 0x000fe40008011406 */
[--C-:B---3--:R-:W-:Y:S02]  /*0190*/  IMAD R2, R15, 0x84, R0.reuse ;  /* 0x000000840f027824 */ /* 0x108fe400078e0200 */
[C---:B-----5:R-:W-:Y:S01]  /*01a0*/  IMAD R3, R13.reuse, 0x84, R0 ;  /* 0x000000840d037824 */ /* 0x060fe200078e0200 */
[----:B------:R-:W-:Y:S02]  /*01b0*/  MOV R0, R4 ;  /* 0x0000000400007202 */ /* 0x000fe40000000f00 */
[----:B------:R-:W-:Y:S02]  /*01c0*/  LEA R6, R13, R2, 0x2 ;  /* 0x000000020d067211 */ /* 0x000fe400078e10ff */
[----:B----4-:R-:W-:-:S07]  /*01d0*/  LEA R7, R15, R3, 0x2 ;  /* 0x000000030f077211 */ /* 0x010fce00078e10ff */
.L_x_2:
[----:B--2---:R-:W-:-:S09]  /*01e0*/  UISETP.GE.U32.AND UP0, UPT, UR7, UR6, UPT ;  /* 0x000000060700728c */ /* 0x004fd2000bf06070 */
[----:B-1----:R-:W-:Y:S05]  /*01f0*/  BRA.U UP0, `(.L_x_0) ;  /* 0x0000000100607547 */ /* 0x002fea000b800000 */
[C---:B------:R-:W-:Y:S01]  /*0200*/  IMAD R10, R0.reuse, UR9, R15 ;  /* 0x00000009000a7c24 */ /* 0x040fe2000f8e020f */
[----:B------:R-:W0:Y:S01]  /*0210*/  LDCU.64 UR14, c[0x0][0x390] ;  /* 0x00007200ff0e77ac */ /* 0x000e220008000a00 */
[----:B------:R-:W-:Y:S02]  /*0220*/  IMAD R12, R0, UR8, R13 ;  /* 0x00000008000c7c24 */ /* 0x000fe4000f8e020d */
[----:B------:R-:W-:-:S07]  /*0230*/  IMAD.U32 R8, RZ, RZ, UR7 ;  /* 0x00000007ff087e24 */ /* 0x000fce000f8e00ff */
.L_x_1:
[----:B-1----:R-:W-:-:S05]  /*0240*/  IMAD R5, R8, UR8, R13 ;  /* 0x0000000808057c24 */ /* 0x002fca000f8e020d */
[----:B0-----:R-:W-:-:S04]  /*0250*/  ISETP.GE.U32.AND P0, PT, R5, UR15, PT ;  /* 0x0000000f05007c0c */ /* 0x001fc8000bf06070 */
[----:B------:R-:W-:-:S13]  /*0260*/  ISETP.GE.U32.OR P0, PT, R10, UR14, P0 ;  /* 0x0000000e0a007c0c */ /* 0x000fda0008706470 */
[----:B------:R-:W0:Y:S01]  /*0270*/  @!P0 LDC.64 R2, c[0x0][0x388] ;  /* 0x0000e200ff028b82 */ /* 0x000e220000000a00 */
[----:B------:R-:W-:-:S04]  /*0280*/  @!P0 IMAD R5, R10, UR15, R5 ;  /* 0x0000000f0a058c24 */ /* 0x000fc8000f8e0205 */
[----:B0-----:R-:W-:-:S06]  /*0290*/  @!P0 IMAD.WIDE.U32 R2, R5, 0x4, R2 ;  /* 0x0000000405028825 */ /* 0x001fcc00078e0002 */
[----:B------:R-:W2:Y:S01]  /*02a0*/  @!P0 LDG.E R3, desc[UR12][R2.64] ;  /* 0x0000000c02038981 */ /* 0x000ea2000c1e1900 */
[C---:B------:R-:W-:Y:S01]  /*02b0*/  IMAD R9, R8.reuse, UR9, R15 ;  /* 0x0000000908097c24 */ /* 0x040fe2000f8e020f */
[----:B------:R-:W-:-:S04]  /*02c0*/  IADD3 R8, PT, PT, R8, UR10, RZ ;  /* 0x0000000a08087c10 */ /* 0x000fc8000fffe0ff */
[----:B------:R-:W-:-:S04]  /*02d0*/  ISETP.GE.U32.AND P1, PT, R9, UR15, PT ;  /* 0x0000000f09007c0c */ /* 0x000fc8000bf26070 */
[----:B------:R-:W-:-:S13]  /*02e0*/  ISETP.GE.U32.OR P1, PT, R12, UR14, P1 ;  /* 0x0000000e0c007c0c */ /* 0x000fda0008f26470 */
[----:B------:R-:W0:Y:S01]  /*02f0*/  @!P1 LDC.64 R4, c[0x0][0x380] ;  /* 0x0000e000ff049b82 */ /* 0x000e220000000a00 */
[----:B------:R-:W-:-:S04]  /*0300*/  @!P1 IMAD R9, R9, UR14, R12 ;  /* 0x0000000e09099c24 */ /* 0x000fc8000f8e020c */
[----:B0-----:R-:W-:Y:S01]  /*0310*/  @!P1 IMAD.WIDE.U32 R4, R9, 0x4, R4 ;  /* 0x0000000409049825 */ /* 0x001fe200078e0004 */
[----:B--2---:R-:W-:Y:S02]  /*0320*/  @!P0 STS [R6], R3 ;  /* 0x0000000306008388 */ /* 0x004fe40000000800 */
[----:B------:R-:W-:Y:S01]  /*0330*/  BAR.SYNC.DEFER_BLOCKING 0x0 ;  /* 0x0000000000007b1d */ /* 0x000fe20000010000 */
[----:B------:R-:W-:-:S05]  /*0340*/  ISETP.GE.U32.AND P0, PT, R8, UR6, PT ;  /* 0x0000000608007c0c */ /* 0x000fca000bf06070 */
[----:B------:R-:W0:Y:S04]  /*0350*/  @!P1 LDS R11, [R7] ;  /* 0x00000000070b9984 */ /* 0x000e280000000800 */
[----:B0-----:R1:W-:Y:S04]  /*0360*/  @!P1 STG.E desc[UR12][R4.64], R11 ;  /* 0x0000000b04009986 */ /* 0x0013e8000c10190c */
[----:B------:R-:W-:Y:S05]  /*0370*/  @!P0 BRA `(.L_x_1) ;  /* 0xfffffffc00b08947 */ /* 0x000fea000383ffff */
.L_x_0:
[----:B------:R-:W-:-:S05]  /*0380*/  IMAD.IADD R0, R17, 0x1, R0 ;  /* 0x0000000111007824 */ /* 0x000fca00078e0200 */
[----:B------:R-:W-:-:S13]  /*0390*/  ISETP.GE.U32.AND P0, PT, R0, UR5, PT ;  /* 0x0000000500007c0c */ /* 0x000fda000bf06070 */
[----:B------:R-:W-:Y:S05]  /*03a0*/  @!P0 BRA `(.L_x_2) ;  /* 0xfffffffc008c8947 */ /* 0x000fea000383ffff */
[----:B------:R-:W-:Y:S05]  /*03b0*/  EXIT ;  /* 0x000000000000794d */ /* 0x000fea0003800000 */
.L_x_3:
[----:B------:R-:W-:-:S00]  /*03c0*/  BRA `(.L_x_3) ;  /* 0xfffffffc00fc7947 */ /* 0x000fc0000383ffff */
[----:B------:R-:W-:-:S00]  /*03d0*/  NOP ;  /* 0x0000000000007918 */ /* 0x000fc00000000000 */
        /* <DEDUP_REMOVED lines=10> */
.L_x_5:


//--------------------- .text._Z17mat_transpose_2_1PfS_ii --------------------------
	.section	.text._Z17mat_transpose_2_1PfS_ii,"ax",@progbits
	.align	128
        .global         _Z17mat_transpose_2_1PfS_ii
        .type           _Z17mat_transpose_2_1PfS_ii,@function
        .size           _Z17mat_transpose_2_1PfS_ii,(.L_x_6 - _Z17mat_transpose_2_1PfS_ii)
        .other          _Z17mat_transpose_2_1PfS_ii,@"STO_CUDA_ENTRY STV_DEFAULT"
_Z17mat_transpose_2_1PfS_ii:
.text._Z17mat_transpose_2_1PfS_ii:
[----:B------:R-:W-:Y:S01]  /*0000*/  LDC R1, c[0x0][0x37c] ;  /* 0x0000df00ff017b82 */ /* 0x000fe20000000800 */
[----:B------:R-:W0:Y:S01]  /*0010*/  S2R R7, SR_CTAID.Y ;  /* 0x0000000000077919 */ /* 0x000e220000002600 */
[----:B------:R-:W1:Y:S01]  /*0020*/  LDCU UR4, c[0x0][0x360] ;  /* 0x00006c00ff0477ac */ /* 0x000e620008000800 */
[----:B------:R-:W0:Y:S01]  /*0030*/  S2R R2, SR_TID.Y ;  /* 0x0000000000027919 */ /* 0x000e220000002200 */
[----:B------:R-:W0:Y:S01]  /*0040*/  LDCU UR5, c[0x0][0x364] ;  /* 0x00006c80ff0577ac */ /* 0x000e220008000800 */
[----:B------:R-:W1:Y:S01]  /*0050*/  S2R R0, SR_CTAID.X ;  /* 0x0000000000007919 */ /* 0x000e620000002500 */
[----:B------:R-:W2:Y:S01]  /*0060*/  LDCU.64 UR6, c[0x0][0x390] ;  /* 0x00007200ff0677ac */ /* 0x000ea20008000a00 */
[----:B------:R-:W1:Y:S01]  /*0070*/  S2R R3, SR_TID.X ;  /* 0x0000000000037919 */ /* 0x000e620000002100 */
[----:B0-----:R-:W-:-:S05]  /*0080*/  IMAD R7, R7, UR5, R2 ;  /* 0x0000000507077c24 */ /* 0x001fca000f8e0202 */
[----:B--2---:R-:W-:Y:S01]  /*0090*/  ISETP.GE.U32.AND P0, PT, R7, UR6, PT ;  /* 0x0000000607007c0c */ /* 0x004fe2000bf06070 */
[----:B-1----:R-:W-:-:S05]  /*00a0*/  IMAD R0, R0, UR4, R3 ;  /* 0x0000000400007c24 */ /* 0x002fca000f8e0203 */
[----:B------:R-:W-:-:S13]  /*00b0*/  ISETP.GE.U32.OR P0, PT, R0, UR7, P0 ;  /* 0x0000000700007c0c */ /* 0x000fda0008706470 */
[----:B------:R-:W-:Y:S05]  /*00c0*/  @P0 EXIT ;  /* 0x000000000000094d */ /* 0x000fea0003800000 */
[----:B------:R-:W0:Y:S01]  /*00d0*/  LDC.64 R2, c[0x0][0x388] ;  /* 0x0000e200ff027b82 */ /* 0x000e220000000a00 */
[----:B------:R-:W1:Y:S01]  /*00e0*/  LDCU.64 UR4, c[0x0][0x358] ;  /* 0x00006b00ff0477ac */ /* 0x000e620008000a00 */
[----:B------:R-:W-:-:S04]  /*00f0*/  IMAD R5, R7, UR7, R0 ;  /* 0x0000000707057c24 */ /* 0x000fc8000f8e0200 */
[----:B0-----:R-:W-:Y:S02]  /*0100*/  IMAD.WIDE.U32 R2, R5, 0x4, R2 ;  /* 0x0000000405027825 */ /* 0x001fe400078e0002 */
[----:B------:R-:W0:Y:S04]  /*0110*/  LDC.64 R4, c[0x0][0x380] ;  /* 0x0000e000ff047b82 */ /* 0x000e280000000a00 */
[----:B-1----:R-:W2:Y:S01]  /*0120*/  LDG.E R3, desc[UR4][R2.64] ;  /* 0x0000000402037981 */ /* 0x002ea2000c1e1900 */
[----:B------:R-:W-:-:S04]  /*0130*/  IMAD R7, R0, UR6, R7 ;  /* 0x0000000600077c24 */ /* 0x000fc8000f8e0207 */
[----:B0-----:R-:W-:-:S05]  /*0140*/  IMAD.WIDE.U32 R4, R7, 0x4, R4 ;  /* 0x0000000407047825 */ /* 0x001fca00078e0004 */
[----:B--2---:R-:W-:Y:S01]  /*0150*/  STG.E desc[UR4][R4.64], R3 ;  /* 0x0000000304007986 */ /* 0x004fe2000c101904 */
[----:B------:R-:W-:Y:S05]  /*0160*/  EXIT ;  /* 0x000000000000794d */ /* 0x000fea0003800000 */
.L_x_4:
        /* <DEDUP_REMOVED lines=9> */
.L_x_6:


//--------------------- .nv.shared._Z17mat_transpose_2_2PfS_ii --------------------------
	.section	.nv.shared._Z17mat_transpose_2_2PfS_ii,"aw",@nobits
	.sectionflags	@""
	.align	4
.nv.shared._Z17mat_transpose_2_2PfS_ii:
	.zero		5248


//--------------------- .nv.shared.reserved.0     --------------------------
	.section	.nv.shared.reserved.0,"aw",@nobits
	.weak		__nv_reservedSMEM_offset_0_alias
	.size		__nv_reservedSMEM_offset_0_alias, 0, 64
	.other		__nv_reservedSMEM_offset_0_alias,@"STO_CUDA_RESERVED_SHARED STV_DEFAULT"
__nv_reservedSMEM_offset_0_alias:
	.zero		0
	.zero		64


//--------------------- .nv.constant0._Z17mat_transpose_2_2PfS_ii --------------------------
	.section	.nv.constant0._Z17mat_transpose_2_2PfS_ii,"a",@progbits
	.sectionflags	@""
	.align	4
.nv.constant0._Z17mat_transpose_2_2PfS_ii:
	.zero		920


//--------------------- .nv.constant0._Z17mat_transpose_2_1PfS_ii --------------------------
	.section	.nv.constant0._Z17mat_transpose_2_1PfS_ii,"a",@progbits
	.sectionflags	@""
	.align	4
.nv.constant0._Z17mat_transpose_2_1PfS_ii:
	.zero		920


//--------------------- SYMBOLS --------------------------

	.type		.nv.reservedSmem.offset0,@object
	.size		.nv.reservedSmem.offset0,0x4
	.type		.nv.reservedSmem.cap,@object
	.size		.nv.reservedSmem.cap,0x4
